	.headerflags	@"EF_CUDA_TEXMODE_UNIFIED EF_CUDA_64BIT_ADDRESS EF_CUDA_ACCELERATORS EF_CUDA_SM90 EF_CUDA_VIRTUAL_SM(EF_CUDA_SM90)"
	.elftype	@"ET_EXEC"


//--------------------- .nv.info                  --------------------------
	.section	.nv.info,"",@"SHT_CUDA_INFO"
	.align	4


	//----- nvinfo : EIATTR_REGCOUNT
	.align		4
        /*0000*/ 	.byte	0x04, 0x2f
        /*0002*/ 	.short	(.L_3 - .L_2)
	.align		4
.L_2:
        /*0004*/ 	.word	index@(triton_poi_fused__native_batch_norm_legit_no_training_41)
        /*0008*/ 	.word	0x00000012


	//----- nvinfo : EIATTR_MIN_STACK_SIZE
	.align		4
.L_3:
        /*000c*/ 	.byte	0x04, 0x12
        /*000e*/ 	.short	(.L_5 - .L_4)
	.align		4
.L_4:
        /*0010*/ 	.word	index@(triton_poi_fused__native_batch_norm_legit_no_training_41)
        /*0014*/ 	.word	0x00000000


	//----- nvinfo : EIATTR_FRAME_SIZE
	.align		4
.L_5:
        /*0018*/ 	.byte	0x04, 0x11
        /*001a*/ 	.short	(.L_7 - .L_6)
	.align		4
.L_6:
        /*001c*/ 	.word	index@(triton_poi_fused__native_batch_norm_legit_no_training_41)
        /*0020*/ 	.word	0x00000000


	//----- nvinfo : EIATTR_MIN_STACK_SIZE
	.align		4
.L_7:
        /*0024*/ 	.byte	0x04, 0x12
        /*0026*/ 	.short	(.L_9 - .L_8)
	.align		4
.L_8:
        /*0028*/ 	.word	index@(triton_poi_fused__native_batch_norm_legit_no_training_41)
        /*002c*/ 	.word	0x00000000
.L_9:


//--------------------- .nv.info.triton_poi_fused__native_batch_norm_legit_no_training_41 --------------------------
	.section	.nv.info.triton_poi_fused__native_batch_norm_legit_no_training_41,"",@"SHT_CUDA_INFO"
	.sectionflags	@""
	.align	4


	//----- nvinfo : EIATTR_CUDA_API_VERSION
	.align		4
        /*0000*/ 	.byte	0x04, 0x37
        /*0002*/ 	.short	(.L_11 - .L_10)
.L_10:
        /*0004*/ 	.word	0x0000007c


	//----- nvinfo : EIATTR_KPARAM_INFO
	.align		4
.L_11:
        /*0008*/ 	.byte	0x04, 0x17
        /*000a*/ 	.short	(.L_13 - .L_12)
.L_12:
        /*000c*/ 	.word	0x00000000
        /*0010*/ 	.short	0x0006
        /*0012*/ 	.short	0x0030
        /*0014*/ 	.byte	0x00, 0xf0, 0x11, 0x00


	//----- nvinfo : EIATTR_KPARAM_INFO
	.align		4
.L_13:
        /*0018*/ 	.byte	0x04, 0x17
        /*001a*/ 	.short	(.L_15 - .L_14)
.L_14:
        /*001c*/ 	.word	0x00000000
        /*0020*/ 	.short	0x0005
        /*0022*/ 	.short	0x0028
        /*0024*/ 	.byte	0x00, 0xf4, 0x21, 0x00


	//----- nvinfo : EIATTR_KPARAM_INFO
	.align		4
.L_15:
        /*0028*/ 	.byte	0x04, 0x17
        /*002a*/ 	.short	(.L_17 - .L_16)
.L_16:
        /*002c*/ 	.word	0x00000000
        /*0030*/ 	.short	0x0004
        /*0032*/ 	.short	0x0020
        /*0034*/ 	.byte	0x00, 0xf4, 0x21, 0x00


	//----- nvinfo : EIATTR_KPARAM_INFO
	.align		4
.L_17:
        /*0038*/ 	.byte	0x04, 0x17
        /*003a*/ 	.short	(.L_19 - .L_18)
.L_18:
        /*003c*/ 	.word	0x00000000
        /*0040*/ 	.short	0x0003
        /*0042*/ 	.short	0x0018
        /*0044*/ 	.byte	0x00, 0xf4, 0x21, 0x00


	//----- nvinfo : EIATTR_KPARAM_INFO
	.align		4
.L_19:
        /*0048*/ 	.byte	0x04, 0x17
        /*004a*/ 	.short	(.L_21 - .L_20)
.L_20:
        /*004c*/ 	.word	0x00000000
        /*0050*/ 	.short	0x0002
        /*0052*/ 	.short	0x0010
        /*0054*/ 	.byte	0x00, 0xf4, 0x21, 0x00


	//----- nvinfo : EIATTR_KPARAM_INFO
	.align		4
.L_21:
        /*0058*/ 	.byte	0x04, 0x17
        /*005a*/ 	.short	(.L_23 - .L_22)
.L_22:
        /*005c*/ 	.word	0x00000000
        /*0060*/ 	.short	0x0001
        /*0062*/ 	.short	0x0008
        /*0064*/ 	.byte	0x00, 0xf4, 0x21, 0x00


	//----- nvinfo : EIATTR_KPARAM_INFO
	.align		4
.L_23:
        /*0068*/ 	.byte	0x04, 0x17
        /*006a*/ 	.short	(.L_25 - .L_24)
.L_24:
        /*006c*/ 	.word	0x00000000
        /*0070*/ 	.short	0x0000
        /*0072*/ 	.short	0x0000
        /*0074*/ 	.byte	0x00, 0xf4, 0x21, 0x00


	//----- nvinfo : EIATTR_SPARSE_MMA_MASK
	.align		4
.L_25:
        /*0078*/ 	.byte	0x03, 0x50
        /*007a*/ 	.short	0x0000


	//----- nvinfo : EIATTR_MAXREG_COUNT
	.align		4
        /*007c*/ 	.byte	0x03, 0x1b
        /*007e*/ 	.short	0x00ff


	//----- nvinfo : EIATTR_EXIT_INSTR_OFFSETS
	.align		4
        /*0080*/ 	.byte	0x04, 0x1c
        /*0082*/ 	.short	(.L_27 - .L_26)


	//   ....[0]....
.L_26:
        /*0084*/ 	.word	0x000002d0


	//   ....[1]....
        /*0088*/ 	.word	0x000002f0


	//----- nvinfo : EIATTR_REQNTID
	.align		4
.L_27:
        /*008c*/ 	.byte	0x04, 0x10
        /*008e*/ 	.short	(.L_29 - .L_28)
.L_28:
        /*0090*/ 	.word	0x00000080
        /*0094*/ 	.word	0x00000001
        /*0098*/ 	.word	0x00000001


	//----- nvinfo : EIATTR_CBANK_PARAM_SIZE
	.align		4
.L_29:
        /*009c*/ 	.byte	0x03, 0x19
        /*009e*/ 	.short	0x0034


	//----- nvinfo : EIATTR_PARAM_CBANK
	.align		4
        /*00a0*/ 	.byte	0x04, 0x0a
        /*00a2*/ 	.short	(.L_31 - .L_30)
	.align		4
.L_30:
        /*00a4*/ 	.word	index@(.nv.constant0.triton_poi_fused__native_batch_norm_legit_no_training_41)
        /*00a8*/ 	.short	0x0210
        /*00aa*/ 	.short	0x0034


	//----- nvinfo : EIATTR_SW_WAR
	.align		4
.L_31:
        /*00ac*/ 	.byte	0x04, 0x36
        /*00ae*/ 	.short	(.L_33 - .L_32)
.L_32:
        /*00b0*/ 	.word	0x00000008
.L_33:


//--------------------- .nv.callgraph             --------------------------
	.section	.nv.callgraph,"",@"SHT_CUDA_CALLGRAPH"
	.align	4
	.sectionentsize	8
	.align		4
        /*0000*/ 	.word	0x00000000
	.align		4
        /*0004*/ 	.word	0xffffffff
	.align		4
        /*0008*/ 	.word	0x00000000
	.align		4
        /*000c*/ 	.word	0xfffffffe
	.align		4
        /*0010*/ 	.word	0x00000000
	.align		4
        /*0014*/ 	.word	0xfffffffd
	.align		4
        /*0018*/ 	.word	0x00000000
	.align		4
        /*001c*/ 	.word	0xfffffffc


//--------------------- .nv.constant4             --------------------------
	.section	.nv.constant4,"a",@progbits
	.align	8
	.align		8
.nv.constant4:
        /*0000*/ 	.dword	_$_str
	.align		8
        /*0008*/ 	.dword	_$_str_$_2


//--------------------- .text.triton_poi_fused__native_batch_norm_legit_no_training_41 --------------------------
	.section	.text.triton_poi_fused__native_batch_norm_legit_no_training_41,"ax",@progbits
	.align	128
        .global         triton_poi_fused__native_batch_norm_legit_no_training_41
        .type           triton_poi_fused__native_batch_norm_legit_no_training_41,@function
        .size           triton_poi_fused__native_batch_norm_legit_no_training_41,(.L_x_1 - triton_poi_fused__native_batch_norm_legit_no_training_41)
        .other          triton_poi_fused__native_batch_norm_legit_no_training_41,@"STO_CUDA_ENTRY STV_DEFAULT"
triton_poi_fused__native_batch_norm_legit_no_training_41:
.text.triton_poi_fused__native_batch_norm_legit_no_training_41:
[----:B------:R-:W0:Y:S01]  /*0000*/  LDC R1, c[0x0][0x28] ;  /* 0x00000a00ff017b82 */ /* 0x000e220000000800 */
[----:B------:R-:W1:Y:S07]  /*0010*/  S2R R0, SR_TID.X ;  /* 0x0000000000007919 */ /* 0x000e6e0000002100 */
[----:B------:R-:W2:Y:S01]  /*0020*/  LDC.64 R8, c[0x0][0x220] ;  /* 0x00008800ff087b82 */ /* 0x000ea20000000a00 */
[----:B------:R-:W-:Y:S01]  /*0030*/  HFMA2.MMA R14, -RZ, RZ, 0, 0 ;  /* 0x00000000ff0e7435 */ /* 0x000fe200000001ff */
[----:B------:R-:W-:Y:S01]  /*0040*/  ULDC.64 UR4, c[0x0][0x208] ;  /* 0x0000820000047ab9 */ /* 0x000fe20000000a00 */
[----:B------:R-:W3:Y:S05]  /*0050*/  S2R R3, SR_CTAID.X ;  /* 0x0000000000037919 */ /* 0x000eea0000002500 */
[----:B------:R-:W4:Y:S08]  /*0060*/  LDC.64 R4, c[0x0][0x210] ;  /* 0x00008400ff047b82 */ /* 0x000f300000000a00 */
[----:B------:R-:W5:Y:S08]  /*0070*/  LDC.64 R6, c[0x0][0x218] ;  /* 0x00008600ff067b82 */ /* 0x000f700000000a00 */
[----:B------:R-:W5:Y:S01]  /*0080*/  LDC.64 R10, c[0x0][0x228] ;  /* 0x00008a00ff0a7b82 */ /* 0x000f620000000a00 */
[----:B-1----:R-:W-:-:S07]  /*0090*/  LOP3.LUT R0, R0, 0x7f, RZ, 0xc0, !PT ;  /* 0x0000007f00007812 */ /* 0x002fce00078ec0ff */
[----:B------:R-:W1:Y:S01]  /*00a0*/  LDC.64 R12, c[0x0][0x230] ;  /* 0x00008c00ff0c7b82 */ /* 0x000e620000000a00 */
[----:B---3--:R-:W-:-:S04]  /*00b0*/  LEA R0, R3, R0, 0x7 ;  /* 0x0000000003007211 */ /* 0x008fc800078e38ff */
[C---:B------:R-:W-:Y:S01]  /*00c0*/  ISETP.GE.AND P2, PT, R0.reuse, 0x1200, PT ;  /* 0x000012000000780c */ /* 0x040fe20003f46270 */
[----:B------:R-:W-:-:S05]  /*00d0*/  IMAD.HI R2, R0, 0x38e38e39, RZ ;  /* 0x38e38e3900027827 */ /* 0x000fca00078e02ff */
[----:B------:R-:W-:-:S04]  /*00e0*/  SHF.R.U32.HI R3, RZ, 0x1f, R2 ;  /* 0x0000001fff037819 */ /* 0x000fc80000011602 */
[----:B------:R-:W-:-:S05]  /*00f0*/  LEA.HI.SX32 R3, R2, R3, 0x1a ;  /* 0x0000000302037211 */ /* 0x000fca00078fd2ff */
[----:B------:R-:W-:-:S04]  /*0100*/  IMAD R15, R3, -0x120, R0 ;  /* 0xfffffee0030f7824 */ /* 0x000fc800078e0200 */
[----:B--2---:R-:W-:-:S05]  /*0110*/  IMAD.WIDE R8, R15, 0x4, R8 ;  /* 0x000000040f087825 */ /* 0x004fca00078e0208 */
[----:B------:R2:W3:Y:S01]  /*0120*/  @!P2 LDG.E.EL R14, desc[UR4][R8.64] ;  /* 0x00000004080ea981 */ /* 0x0004e2000c2e1900 */
[----:B------:R-:W-:Y:S01]  /*0130*/  CS2R R2, SRZ ;  /* 0x0000000000027805 */ /* 0x000fe2000001ff00 */
[----:B----4-:R-:W-:-:S04]  /*0140*/  IMAD.WIDE R4, R0, 0x4, R4 ;  /* 0x0000000400047825 */ /* 0x010fc800078e0204 */
[C---:B-----5:R-:W-:Y:S01]  /*0150*/  IMAD.WIDE R6, R15.reuse, 0x4, R6 ;  /* 0x000000040f067825 */ /* 0x060fe200078e0206 */
[----:B------:R4:W5:Y:S03]  /*0160*/  @!P2 LDG.E R2, desc[UR4][R4.64] ;  /* 0x000000040402a981 */ /* 0x000966000c1e1900 */
[C---:B0-2---:R-:W-:Y:S01]  /*0170*/  IMAD.WIDE R8, R15.reuse, 0x4, R10 ;  /* 0x000000040f087825 */ /* 0x045fe200078e020a */
[----:B------:R0:W5:Y:S03]  /*0180*/  @!P2 LDG.E.EL R3, desc[UR4][R6.64] ;  /* 0x000000040603a981 */ /* 0x000166000c2e1900 */
[----:B-1----:R-:W-:Y:S01]  /*0190*/  IMAD.WIDE R10, R15, 0x4, R12 ;  /* 0x000000040f0a7825 */ /* 0x002fe200078e020c */
[----:B------:R-:W-:Y:S01]  /*01a0*/  CS2R R12, SRZ ;  /* 0x00000000000c7805 */ /* 0x000fe2000001ff00 */
[----:B----4-:R-:W1:Y:S05]  /*01b0*/  LDC.64 R4, c[0x0][0x238] ;  /* 0x00008e00ff047b82 */ /* 0x010e6a0000000a00 */
[----:B------:R-:W2:Y:S04]  /*01c0*/  @!P2 LDG.E.EL R12, desc[UR4][R8.64] ;  /* 0x00000004080ca981 */ /* 0x000ea8000c2e1900 */
[----:B------:R-:W2:Y:S01]  /*01d0*/  @!P2 LDG.E.EL R13, desc[UR4][R10.64] ;  /* 0x000000040a0da981 */ /* 0x000ea2000c2e1900 */
[----:B0-----:R-:W-:Y:S01]  /*01e0*/  MOV R6, 0x3e800000 ;  /* 0x3e80000000067802 */ /* 0x001fe20000000f00 */
[----:B---3--:R-:W-:-:S04]  /*01f0*/  FADD R14, R14, 9.9999997473787516356e-06 ;  /* 0x3727c5ac0e0e7421 */ /* 0x008fc80000000000 */
[----:B------:R-:W0:Y:S01]  /*0200*/  MUFU.SQRT R15, R14 ;  /* 0x0000000e000f7308 */ /* 0x000e220000002000 */
[----:B-----5:R-:W-:Y:S01]  /*0210*/  FADD R2, -R3, R2 ;  /* 0x0000000203027221 */ /* 0x020fe20000000100 */
[C---:B0-----:R-:W-:Y:S02]  /*0220*/  FSETP.GT.AND P0, PT, R15.reuse, 8.50705917302346158658e+37, PT ;  /* 0x7e8000000f00780b */ /* 0x041fe40003f04000 */
[----:B------:R-:W-:Y:S02]  /*0230*/  FSETP.GEU.AND P1, PT, R15, 1.175494350822287508e-38, PT ;  /* 0x008000000f00780b */ /* 0x000fe40003f2e000 */
[----:B------:R-:W-:-:S09]  /*0240*/  FSEL R6, R6, 1, P0 ;  /* 0x3f80000006067808 */ /* 0x000fd20000000000 */
[----:B------:R-:W-:Y:S02]  /*0250*/  @P0 FMUL R15, R15, 0.25 ;  /* 0x3e8000000f0f0820 */ /* 0x000fe40000400000 */
[----:B------:R-:W-:Y:S02]  /*0260*/  @!P1 FMUL R6, R6, 16777216 ;  /* 0x4b80000006069820 */ /* 0x000fe40000400000 */
[----:B------:R-:W-:-:S06]  /*0270*/  @!P1 FMUL R15, R15, 16777216 ;  /* 0x4b8000000f0f9820 */ /* 0x000fcc0000400000 */
[----:B------:R-:W0:Y:S02]  /*0280*/  MUFU.RCP R15, R15 ;  /* 0x0000000f000f7308 */ /* 0x000e240000001000 */
[----:B0-----:R-:W-:-:S04]  /*0290*/  FMUL R3, R15, R6 ;  /* 0x000000060f037220 */ /* 0x001fc80000400000 */
[----:B------:R-:W-:Y:S01]  /*02a0*/  FMUL R6, R2, R3 ;  /* 0x0000000302067220 */ /* 0x000fe20000400000 */
[----:B-1----:R-:W-:-:S04]  /*02b0*/  IMAD.WIDE R2, R0, 0x4, R4 ;  /* 0x0000000400027825 */ /* 0x002fc800078e0204 */
[----:B--2---:R-:W-:Y:S01]  /*02c0*/  FFMA R13, R6, R12, R13 ;  /* 0x0000000c060d7223 */ /* 0x004fe2000000000d */
[----:B------:R-:W-:Y:S06]  /*02d0*/  @P2 EXIT ;  /* 0x000000000000294d */ /* 0x000fec0003800000 */
[----:B------:R-:W-:Y:S01]  /*02e0*/  STG.E desc[UR4][R2.64], R13 ;  /* 0x0000000d02007986 */ /* 0x000fe2000c101904 */
[----:B------:R-:W-:Y:S05]  /*02f0*/  EXIT ;  /* 0x000000000000794d */ /* 0x000fea0003800000 */
.L_x_0:
[----:B------:R-:W-:-:S00]  /*0300*/  BRA `(.L_x_0) ;  /* 0xfffffffc00fc7947 */ /* 0x000fc0000383ffff */
[----:B------:R-:W-:-:S00]  /*0310*/  NOP ;  /* 0x0000000000007918 */ /* 0x000fc00000000000 */
        /* <DEDUP_REMOVED lines=14> */
.L_x_1:


//--------------------- .nv.global.init           --------------------------
	.section	.nv.global.init,"aw",@progbits
.nv.global.init:
	.type		_$_str,@object
	.size		_$_str,(_$_str_$_2 - _$_str)
_$_str:
        /*0000*/ 	.byte	0x5f, 0x5f, 0x43, 0x55, 0x44, 0x41, 0x5f, 0x46, 0x54, 0x5a, 0x00
	.type		_$_str_$_2,@object
	.size		_$_str_$_2,(.L_1 - _$_str_$_2)
_$_str_$_2:
        /*000b*/ 	.byte	0x5f, 0x5f, 0x43, 0x55, 0x44, 0x41, 0x5f, 0x50, 0x52, 0x45, 0x43, 0x5f, 0x53, 0x51, 0x52, 0x54
        /*001b*/ 	.byte	0x00
.L_1:


//--------------------- .nv.constant0.triton_poi_fused__native_batch_norm_legit_no_training_41 --------------------------
	.section	.nv.constant0.triton_poi_fused__native_batch_norm_legit_no_training_41,"a",@progbits
	.sectionflags	@""
	.align	4
.nv.constant0.triton_poi_fused__native_batch_norm_legit_no_training_41:
	.zero		580
